//
// Generated by NVIDIA NVVM Compiler
//
// Compiler Build ID: CL-36424714
// Cuda compilation tools, release 13.0, V13.0.88
// Based on NVVM 20.0.0
//

.version 9.0
.target sm_100
.address_size 64

	// .globl	_Z13assert_kernelPKbiPb

.visible .entry _Z13assert_kernelPKbiPb(
	.param .u64 .ptr .align 1 _Z13assert_kernelPKbiPb_param_0,
	.param .u32 _Z13assert_kernelPKbiPb_param_1,
	.param .u64 .ptr .align 1 _Z13assert_kernelPKbiPb_param_2
)
{
	.reg .pred 	%p<15>;
	.reg .b16 	%rs<4>;
	.reg .b32 	%r<21>;
	.reg .b64 	%rd<7>;

	ld.param.u64 	%rd3, [_Z13assert_kernelPKbiPb_param_0];
	ld.param.u32 	%r7, [_Z13assert_kernelPKbiPb_param_1];
	ld.param.u64 	%rd4, [_Z13assert_kernelPKbiPb_param_2];
	cvta.to.global.u64 	%rd1, %rd4;
	mov.u32 	%r8, %tid.x;
	and.b32  	%r1, %r8, 31;
	mov.u32 	%r9, %ctaid.x;
	mov.u32 	%r10, %ntid.x;
	shr.u32 	%r2, %r10, 5;
	mul.lo.s32 	%r11, %r9, %r2;
	shl.b32 	%r12, %r11, 5;
	add.s32 	%r13, %r12, %r8;
	and.b32  	%r14, %r13, -32;
	or.b32  	%r20, %r14, %r1;
	setp.ge.s32 	%p4, %r20, %r7;
	mov.pred 	%p14, 0;
	@%p4 bra 	$L__BB0_4;
	ld.global.u8 	%rs1, [%rd1];
	setp.ne.s16 	%p6, %rs1, 0;
	@%p6 bra 	$L__BB0_4;
	cvta.to.global.u64 	%rd2, %rd3;
	mov.u32 	%r15, %nctaid.x;
	mul.lo.s32 	%r16, %r15, %r2;
	shl.b32 	%r4, %r16, 5;
$L__BB0_3:
	cvt.s64.s32 	%rd5, %r20;
	add.s64 	%rd6, %rd2, %rd5;
	ld.global.nc.u8 	%rs2, [%rd6];
	cvt.u16.u8 	%rs3, %rs2;
	setp.eq.s16 	%p14, %rs3, 0;
	setp.ne.s16 	%p7, %rs3, 0;
	add.s32 	%r20, %r20, %r4;
	setp.lt.s32 	%p8, %r20, %r7;
	and.pred  	%p9, %p7, %p8;
	@%p9 bra 	$L__BB0_3;
$L__BB0_4:
	mov.b32 	%r17, -1;
	vote.sync.any.pred 	%p10, %p14, %r17;
	not.pred 	%p11, %p10;
	setp.ne.s32 	%p12, %r1, 0;
	or.pred  	%p13, %p12, %p11;
	@%p13 bra 	$L__BB0_6;
	atom.global.or.b32 	%r19, [%rd1], 1;
$L__BB0_6:
	ret;

}


// ===== COMPILED SASS (sm_100) =====

	.target	sm_100

	.elftype	@"ET_EXEC"


//--------------------- .note.nv.tkinfo           --------------------------
	.section	.note.nv.tkinfo,"",@"SHT_NOTE"
	.sectionflags	@"SHF_NOTE_NV_TKINFO"
	.tkinfo
        /*0018*/ 	.word	0x00000002
        /*0030*/ 	.string	""
        /*0030*/ 	.string	"ptxas"
        /*0030*/ 	.string	"Cuda compilation tools, release 13.0, V13.0.88"
        /*0030*/ 	.string	"Build cuda_13.0.r13.0/compiler.36424714_0"
        /*0030*/ 	.string	"-arch sm_100 -m 64 "



//--------------------- .note.nv.cuinfo           --------------------------
	.section	.note.nv.cuinfo,"",@"SHT_NOTE"
	.sectionflags	@"SHF_NOTE_NV_CUINFO"
        /*0018*/ 	.short	0x0002
        /*001a*/ 	.short	0x0064
        /*001c*/ 	.short	0x0082
	.zero		2


//--------------------- .nv.info                  --------------------------
	.section	.nv.info,"",@"SHT_CUDA_INFO"
	.align	4


	//----- nvinfo : EIATTR_REGCOUNT
	.align		4
        /*0000*/ 	.byte	0x04, 0x2f
        /*0002*/ 	.short	(.L_1 - .L_0)
	.align		4
.L_0:
        /*0004*/ 	.word	index@(_Z13assert_kernelPKbiPb)
        /*0008*/ 	.word	0x00000008


	//----- nvinfo : EIATTR_FRAME_SIZE
	.align		4
.L_1:
        /*000c*/ 	.byte	0x04, 0x11
        /*000e*/ 	.short	(.L_3 - .L_2)
	.align		4
.L_2:
        /*0010*/ 	.word	index@(_Z13assert_kernelPKbiPb)
        /*0014*/ 	.word	0x00000000


	//----- nvinfo : EIATTR_MIN_STACK_SIZE
	.align		4
.L_3:
        /*0018*/ 	.byte	0x04, 0x12
        /*001a*/ 	.short	(.L_5 - .L_4)
	.align		4
.L_4:
        /*001c*/ 	.word	index@(_Z13assert_kernelPKbiPb)
        /*0020*/ 	.word	0x00000000
.L_5:


//--------------------- .nv.compat                --------------------------
	.section	.nv.compat,"",@"SHT_CUDA_COMPAT_INFO"
	.align	4
        /*0000*/ 	.byte	0x02, 0x09, 0x00, 0x00, 0x02, 0x02, 0x01, 0x00, 0x02, 0x05, 0x05, 0x00, 0x03, 0x07, 0x01, 0x01
        /*0010*/ 	.byte	0x02, 0x03, 0x00, 0x00, 0x02, 0x06, 0x01, 0x00, 0x04, 0x0b, 0x08, 0x00, 0x09, 0x00, 0x00, 0x00
        /*0020*/ 	.byte	0x00, 0x00, 0x00, 0x00


//--------------------- .nv.info._Z13assert_kernelPKbiPb --------------------------
	.section	.nv.info._Z13assert_kernelPKbiPb,"",@"SHT_CUDA_INFO"
	.sectionflags	@""
	.align	4


	//----- nvinfo : EIATTR_CUDA_API_VERSION
	.align		4
        /*0000*/ 	.byte	0x04, 0x37
        /*0002*/ 	.short	(.L_7 - .L_6)
.L_6:
        /*0004*/ 	.word	0x00000082


	//----- nvinfo : EIATTR_KPARAM_INFO
	.align		4
.L_7:
        /*0008*/ 	.byte	0x04, 0x17
        /*000a*/ 	.short	(.L_9 - .L_8)
.L_8:
        /*000c*/ 	.word	0x00000000
        /*0010*/ 	.short	0x0002
        /*0012*/ 	.short	0x0010
        /*0014*/ 	.byte	0x00, 0xf5, 0x21, 0x00


	//----- nvinfo : EIATTR_KPARAM_INFO
	.align		4
.L_9:
        /*0018*/ 	.byte	0x04, 0x17
        /*001a*/ 	.short	(.L_11 - .L_10)
.L_10:
        /*001c*/ 	.word	0x00000000
        /*0020*/ 	.short	0x0001
        /*0022*/ 	.short	0x0008
        /*0024*/ 	.byte	0x00, 0xf0, 0x11, 0x00


	//----- nvinfo : EIATTR_KPARAM_INFO
	.align		4
.L_11:
        /*0028*/ 	.byte	0x04, 0x17
        /*002a*/ 	.short	(.L_13 - .L_12)
.L_12:
        /*002c*/ 	.word	0x00000000
        /*0030*/ 	.short	0x0000
        /*0032*/ 	.short	0x0000
        /*0034*/ 	.byte	0x00, 0xf5, 0x21, 0x00


	//----- nvinfo : EIATTR_SPARSE_MMA_MASK
	.align		4
.L_13:
        /*0038*/ 	.byte	0x03, 0x50
        /*003a*/ 	.short	0x0000


	//----- nvinfo : EIATTR_MAXREG_COUNT
	.align		4
        /*003c*/ 	.byte	0x03, 0x1b
        /*003e*/ 	.short	0x00ff


	//----- nvinfo : EIATTR_MERCURY_ISA_VERSION
	.align		4
        /*0040*/ 	.byte	0x03, 0x5f
        /*0042*/ 	.short	0x0101


	//----- nvinfo : EIATTR_INT_WARP_WIDE_INSTR_OFFSETS
	.align		4
        /*0044*/ 	.byte	0x04, 0x31
        /*0046*/ 	.short	(.L_15 - .L_14)


	//   ....[0]....
.L_14:
        /*0048*/ 	.word	0x00000260


	//   ....[1]....
        /*004c*/ 	.word	0x00000270


	//----- nvinfo : EIATTR_COOP_GROUP_MASK_REGIDS
	.align		4
.L_15:
        /*0050*/ 	.byte	0x04, 0x29
        /*0052*/ 	.short	(.L_17 - .L_16)


	//   ....[0]....
.L_16:
        /*0054*/ 	.word	0xffffffff


	//----- nvinfo : EIATTR_COOP_GROUP_INSTR_OFFSETS
	.align		4
.L_17:
        /*0058*/ 	.byte	0x04, 0x28
        /*005a*/ 	.short	(.L_19 - .L_18)


	//   ....[0]....
.L_18:
        /*005c*/ 	.word	0x00000200


	//----- nvinfo : EIATTR_VRC_CTA_INIT_COUNT
	.align		4
.L_19:
        /*0060*/ 	.byte	0x02, 0x4a
	.zero		1
	.zero		1


	//----- nvinfo : EIATTR_EXIT_INSTR_OFFSETS
	.align		4
        /*0064*/ 	.byte	0x04, 0x1c
        /*0066*/ 	.short	(.L_21 - .L_20)


	//   ....[0]....
.L_20:
        /*0068*/ 	.word	0x00000220


	//   ....[1]....
        /*006c*/ 	.word	0x000002c0


	//----- nvinfo : EIATTR_CRS_STACK_SIZE
	.align		4
.L_21:
        /*0070*/ 	.byte	0x04, 0x1e
        /*0072*/ 	.short	(.L_23 - .L_22)
.L_22:
        /*0074*/ 	.word	0x00000000


	//----- nvinfo : EIATTR_CBANK_PARAM_SIZE
	.align		4
.L_23:
        /*0078*/ 	.byte	0x03, 0x19
        /*007a*/ 	.short	0x0018


	//----- nvinfo : EIATTR_PARAM_CBANK
	.align		4
        /*007c*/ 	.byte	0x04, 0x0a
        /*007e*/ 	.short	(.L_25 - .L_24)
	.align		4
.L_24:
        /*0080*/ 	.word	index@(.nv.constant0._Z13assert_kernelPKbiPb)
        /*0084*/ 	.short	0x0380
        /*0086*/ 	.short	0x0018


	//----- nvinfo : EIATTR_SW_WAR
	.align		4
.L_25:
        /*0088*/ 	.byte	0x04, 0x36
        /*008a*/ 	.short	(.L_27 - .L_26)
.L_26:
        /*008c*/ 	.word	0x00000008
.L_27:


//--------------------- .nv.callgraph             --------------------------
	.section	.nv.callgraph,"",@"SHT_CUDA_CALLGRAPH"
	.align	4
	.sectionentsize	8
	.align		4
        /*0000*/ 	.word	0x00000000
	.align		4
        /*0004*/ 	.word	0xffffffff
	.align		4
        /*0008*/ 	.word	0x00000000
	.align		4
        /*000c*/ 	.word	0xfffffffe
	.align		4
        /*0010*/ 	.word	0x00000000
	.align		4
        /*0014*/ 	.word	0xfffffffd
	.align		4
        /*0018*/ 	.word	0x00000000
	.align		4
        /*001c*/ 	.word	0xfffffffc


//--------------------- .text._Z13assert_kernelPKbiPb --------------------------
	.section	.text._Z13assert_kernelPKbiPb,"ax",@progbits
	.align	128
        .global         _Z13assert_kernelPKbiPb
        .type           _Z13assert_kernelPKbiPb,@function
        .size           _Z13assert_kernelPKbiPb,(.L_x_4 - _Z13assert_kernelPKbiPb)
        .other          _Z13assert_kernelPKbiPb,@"STO_CUDA_ENTRY STV_DEFAULT"
_Z13assert_kernelPKbiPb:
.text._Z13assert_kernelPKbiPb:
[----:B------:R-:W-:Y:S08]  /*0000*/  LDC R1, c[0x0][0x37c] ;  /* 0x0000df00ff017b82 */ /* 0x000ff00000000800 */
[----:B------:R-:W0:Y:S01]  /*0010*/  LDC R4, c[0x0][0x360] ;  /* 0x0000d800ff047b82 */ /* 0x000e220000000800 */
[----:B------:R-:W1:Y:S01]  /*0020*/  S2R R3, SR_TID.X ;  /* 0x0000000000037919 */ /* 0x000e620000002100 */
[----:B------:R-:W2:Y:S01]  /*0030*/  LDCU UR5, c[0x0][0x388] ;  /* 0x00007100ff0577ac */ /* 0x000ea20008000800 */
[----:B------:R-:W-:Y:S01]  /*0040*/  BSSY.RECONVERGENT B0, `(.L_x_0) ;  /* 0x000001b000007945 */ /* 0x000fe20003800200 */
[----:B------:R-:W-:Y:S01]  /*0050*/  PLOP3.LUT P0, PT, PT, PT, PT, 0x8, 0x80 ;  /* 0x000000000080781c */ /* 0x000fe20003f0e170 */
[----:B------:R-:W3:Y:S03]  /*0060*/  LDCU.64 UR6, c[0x0][0x358] ;  /* 0x00006b00ff0677ac */ /* 0x000ee60008000a00 */
[----:B------:R-:W4:Y:S01]  /*0070*/  S2UR UR4, SR_CTAID.X ;  /* 0x00000000000479c3 */ /* 0x000f220000002500 */
[----:B------:R-:W0:Y:S02]  /*0080*/  LDCU.64 UR8, c[0x0][0x380] ;  /* 0x00007000ff0877ac */ /* 0x000e240008000a00 */
[----:B0-----:R-:W-:-:S05]  /*0090*/  SHF.R.U32.HI R4, RZ, 0x5, R4 ;  /* 0x00000005ff047819 */ /* 0x001fca0000011604 */
[----:B----4-:R-:W-:-:S04]  /*00a0*/  IMAD R0, R4, UR4, RZ ;  /* 0x0000000404007c24 */ /* 0x010fc8000f8e02ff */
[----:B-1----:R-:W-:-:S05]  /*00b0*/  IMAD R0, R0, 0x20, R3 ;  /* 0x0000002000007824 */ /* 0x002fca00078e0203 */
[----:B------:R-:W-:-:S04]  /*00c0*/  LOP3.LUT R0, R0, 0xffffffe0, RZ, 0xc0, !PT ;  /* 0xffffffe000007812 */ /* 0x000fc800078ec0ff */
[----:B------:R-:W-:Y:S02]  /*00d0*/  LOP3.LUT R5, R0, 0x1f, R3, 0xf8, !PT ;  /* 0x0000001f00057812 */ /* 0x000fe400078ef803 */
[----:B------:R-:W-:Y:S02]  /*00e0*/  LOP3.LUT R0, R3, 0x1f, RZ, 0xc0, !PT ;  /* 0x0000001f03007812 */ /* 0x000fe400078ec0ff */
[----:B--2---:R-:W-:-:S13]  /*00f0*/  ISETP.GE.AND P1, PT, R5, UR5, PT ;  /* 0x0000000505007c0c */ /* 0x004fda000bf26270 */
[----:B---3--:R-:W-:Y:S05]  /*0100*/  @P1 BRA `(.L_x_1) ;  /* 0x0000000000381947 */ /* 0x008fea0003800000 */
[----:B------:R-:W0:Y:S02]  /*0110*/  LDC.64 R2, c[0x0][0x390] ;  /* 0x0000e400ff027b82 */ /* 0x000e240000000a00 */
[----:B0-----:R-:W2:Y:S02]  /*0120*/  LDG.E.U8 R2, desc[UR6][R2.64] ;  /* 0x0000000602027981 */ /* 0x001ea4000c1e1100 */
[----:B--2---:R-:W-:-:S13]  /*0130*/  ISETP.NE.AND P1, PT, R2, RZ, PT ;  /* 0x000000ff0200720c */ /* 0x004fda0003f25270 */
[----:B------:R-:W-:Y:S05]  /*0140*/  @P1 BRA `(.L_x_1) ;  /* 0x0000000000281947 */ /* 0x000fea0003800000 */
[----:B------:R-:W0:Y:S02]  /*0150*/  LDCU UR4, c[0x0][0x370] ;  /* 0x00006e00ff0477ac */ /* 0x000e240008000800 */
[----:B0-----:R-:W-:-:S07]  /*0160*/  IMAD R4, R4, UR4, RZ ;  /* 0x0000000404047c24 */ /* 0x001fce000f8e02ff */
.L_x_2:
[----:B------:R-:W-:-:S04]  /*0170*/  IADD3 R2, P0, PT, R5, UR8, RZ ;  /* 0x0000000805027c10 */ /* 0x000fc8000ff1e0ff */
[----:B------:R-:W-:-:S05]  /*0180*/  LEA.HI.X.SX32 R3, R5, UR9, 0x1, P0 ;  /* 0x0000000905037c11 */ /* 0x000fca00080f0eff */
[----:B------:R-:W2:Y:S01]  /*0190*/  LDG.E.U8.CONSTANT R2, desc[UR6][R2.64] ;  /* 0x0000000602027981 */ /* 0x000ea2000c1e9100 */
[----:B------:R-:W-:-:S05]  /*01a0*/  IMAD R5, R4, 0x20, R5 ;  /* 0x0000002004057824 */ /* 0x000fca00078e0205 */
[----:B------:R-:W-:Y:S02]  /*01b0*/  ISETP.GE.AND P1, PT, R5, UR5, PT ;  /* 0x0000000505007c0c */ /* 0x000fe4000bf26270 */
[C---:B--2---:R-:W-:Y:S02]  /*01c0*/  ISETP.NE.AND P2, PT, R2.reuse, RZ, PT ;  /* 0x000000ff0200720c */ /* 0x044fe40003f45270 */
[----:B------:R-:W-:-:S11]  /*01d0*/  ISETP.EQ.AND P0, PT, R2, RZ, PT ;  /* 0x000000ff0200720c */ /* 0x000fd60003f02270 */
[----:B------:R-:W-:Y:S05]  /*01e0*/  @!P1 BRA P2, `(.L_x_2) ;  /* 0xfffffffc00e09947 */ /* 0x000fea000103ffff */
.L_x_1:
[----:B------:R-:W-:Y:S05]  /*01f0*/  BSYNC.RECONVERGENT B0 ;  /* 0x0000000000007941 */ /* 0x000fea0003800200 */
.L_x_0:
[----:B------:R-:W-:-:S04]  /*0200*/  VOTE.ANY P0, P0 ;  /* 0x0000000000ff7806 */ /* 0x000fc80000000100 */
[----:B------:R-:W-:-:S13]  /*0210*/  ISETP.NE.OR P0, PT, R0, RZ, !P0 ;  /* 0x000000ff0000720c */ /* 0x000fda0004705670 */
[----:B------:R-:W-:Y:S05]  /*0220*/  @P0 EXIT ;  /* 0x000000000000094d */ /* 0x000fea0003800000 */
[----:B------:R-:W0:Y:S01]  /*0230*/  S2R R4, SR_LANEID ;  /* 0x0000000000047919 */ /* 0x000e220000000000 */
[----:B------:R-:W-:Y:S01]  /*0240*/  IMAD.MOV.U32 R0, RZ, RZ, 0x1 ;  /* 0x00000001ff007424 */ /* 0x000fe200078e00ff */
[----:B------:R-:W1:Y:S01]  /*0250*/  LDC.64 R2, c[0x0][0x390] ;  /* 0x0000e400ff027b82 */ /* 0x000e620000000a00 */
[----:B------:R-:W-:-:S07]  /*0260*/  VOTEU.ANY UR4, UPT, PT ;  /* 0x0000000000047886 */ /* 0x000fce00038e0100 */
[----:B------:R-:W2:Y:S01]  /*0270*/  REDUX.OR UR5, R0 ;  /* 0x00000000000573c4 */ /* 0x000ea20000004000 */
[----:B------:R-:W-:Y:S01]  /*0280*/  UFLO.U32 UR4, UR4 ;  /* 0x00000004000472bd */ /* 0x000fe200080e0000 */
[----:B--2---:R-:W-:-:S05]  /*0290*/  IMAD.U32 R5, RZ, RZ, UR5 ;  /* 0x00000005ff057e24 */ /* 0x004fca000f8e00ff */
[----:B0-----:R-:W-:-:S13]  /*02a0*/  ISETP.EQ.U32.AND P0, PT, R4, UR4, PT ;  /* 0x0000000404007c0c */ /* 0x001fda000bf02070 */
[----:B-1----:R-:W-:Y:S01]  /*02b0*/  @P0 REDG.E.OR.STRONG.GPU desc[UR6][R2.64], R5 ;  /* 0x000000050200098e */ /* 0x002fe2000f12e106 */
[----:B------:R-:W-:Y:S05]  /*02c0*/  EXIT ;  /* 0x000000000000794d */ /* 0x000fea0003800000 */
.L_x_3:
[----:B------:R-:W-:-:S00]  /*02d0*/  BRA `(.L_x_3) ;  /* 0xfffffffc00fc7947 */ /* 0x000fc0000383ffff */
[----:B------:R-:W-:-:S00]  /*02e0*/  NOP ;  /* 0x0000000000007918 */ /* 0x000fc00000000000 */
        /* <DEDUP_REMOVED lines=9> */
.L_x_4:


//--------------------- .nv.shared.reserved.0     --------------------------
	.section	.nv.shared.reserved.0,"aw",@nobits
	.weak		__nv_reservedSMEM_offset_0_alias
	.size		__nv_reservedSMEM_offset_0_alias, 0, 64
	.other		__nv_reservedSMEM_offset_0_alias,@"STO_CUDA_RESERVED_SHARED STV_DEFAULT"
__nv_reservedSMEM_offset_0_alias:
	.zero		0
	.zero		64


//--------------------- .nv.constant0._Z13assert_kernelPKbiPb --------------------------
	.section	.nv.constant0._Z13assert_kernelPKbiPb,"a",@progbits
	.sectionflags	@""
	.align	4
.nv.constant0._Z13assert_kernelPKbiPb:
	.zero		920


//--------------------- SYMBOLS --------------------------

	.type		.nv.reservedSmem.offset0,@object
	.size		.nv.reservedSmem.offset0,0x4
